//
// Generated by NVIDIA NVVM Compiler
//
// Compiler Build ID: CL-36424714
// Cuda compilation tools, release 13.0, V13.0.88
// Based on NVVM 20.0.0
//

.version 9.0
.target sm_100
.address_size 64

	// .globl	_Z9gradientLPfS_ii

.visible .entry _Z9gradientLPfS_ii(
	.param .u64 .ptr .align 1 _Z9gradientLPfS_ii_param_0,
	.param .u64 .ptr .align 1 _Z9gradientLPfS_ii_param_1,
	.param .u32 _Z9gradientLPfS_ii_param_2,
	.param .u32 _Z9gradientLPfS_ii_param_3
)
{
	.reg .pred 	%p<6>;
	.reg .b32 	%r<18>;
	.reg .b32 	%f<7>;
	.reg .b64 	%rd<11>;

	ld.param.u64 	%rd3, [_Z9gradientLPfS_ii_param_0];
	ld.param.u64 	%rd4, [_Z9gradientLPfS_ii_param_1];
	ld.param.u32 	%r3, [_Z9gradientLPfS_ii_param_2];
	ld.param.u32 	%r5, [_Z9gradientLPfS_ii_param_3];
	mov.u32 	%r6, %ctaid.x;
	mov.u32 	%r7, %ntid.x;
	mov.u32 	%r8, %tid.x;
	mad.lo.s32 	%r1, %r6, %r7, %r8;
	mov.u32 	%r9, %ctaid.y;
	mov.u32 	%r10, %ntid.y;
	mov.u32 	%r11, %tid.y;
	mad.lo.s32 	%r12, %r9, %r10, %r11;
	setp.ge.s32 	%p1, %r1, %r3;
	setp.ge.s32 	%p2, %r12, %r5;
	or.pred  	%p3, %p1, %p2;
	@%p3 bra 	$L__BB0_5;
	mad.lo.s32 	%r13, %r3, %r12, %r1;
	cvta.to.global.u64 	%rd5, %rd4;
	shl.b32 	%r14, %r13, 1;
	mul.wide.s32 	%rd6, %r14, 4;
	add.s64 	%rd1, %rd5, %rd6;
	mov.b32 	%r15, 0;
	st.global.u32 	[%rd1], %r15;
	st.global.u32 	[%rd1+4], %r15;
	add.s32 	%r16, %r3, -1;
	setp.ge.s32 	%p4, %r1, %r16;
	cvta.to.global.u64 	%rd7, %rd3;
	mul.wide.s32 	%rd8, %r13, 4;
	add.s64 	%rd2, %rd7, %rd8;
	@%p4 bra 	$L__BB0_3;
	ld.global.f32 	%f1, [%rd2+4];
	ld.global.f32 	%f2, [%rd2];
	sub.f32 	%f3, %f1, %f2;
	st.global.f32 	[%rd1], %f3;
$L__BB0_3:
	add.s32 	%r17, %r5, -1;
	setp.ge.u32 	%p5, %r12, %r17;
	@%p5 bra 	$L__BB0_5;
	mul.wide.s32 	%rd9, %r3, 4;
	add.s64 	%rd10, %rd2, %rd9;
	ld.global.f32 	%f4, [%rd10];
	ld.global.f32 	%f5, [%rd2];
	sub.f32 	%f6, %f4, %f5;
	st.global.f32 	[%rd1+4], %f6;
$L__BB0_5:
	ret;

}
	// .globl	_Z11divergenceLPfS_ii
.visible .entry _Z11divergenceLPfS_ii(
	.param .u64 .ptr .align 1 _Z11divergenceLPfS_ii_param_0,
	.param .u64 .ptr .align 1 _Z11divergenceLPfS_ii_param_1,
	.param .u32 _Z11divergenceLPfS_ii_param_2,
	.param .u32 _Z11divergenceLPfS_ii_param_3
)
{
	.reg .pred 	%p<8>;
	.reg .b32 	%r<19>;
	.reg .b32 	%f<18>;
	.reg .b64 	%rd<11>;

	ld.param.u64 	%rd4, [_Z11divergenceLPfS_ii_param_0];
	ld.param.u64 	%rd3, [_Z11divergenceLPfS_ii_param_1];
	ld.param.u32 	%r4, [_Z11divergenceLPfS_ii_param_2];
	ld.param.u32 	%r6, [_Z11divergenceLPfS_ii_param_3];
	cvta.to.global.u64 	%rd1, %rd4;
	mov.u32 	%r7, %ctaid.x;
	mov.u32 	%r8, %ntid.x;
	mov.u32 	%r9, %tid.x;
	mad.lo.s32 	%r1, %r7, %r8, %r9;
	mov.u32 	%r10, %ctaid.y;
	mov.u32 	%r11, %ntid.y;
	mov.u32 	%r12, %tid.y;
	mad.lo.s32 	%r13, %r10, %r11, %r12;
	mad.lo.s32 	%r3, %r4, %r13, %r1;
	setp.ge.s32 	%p1, %r1, %r4;
	setp.ge.s32 	%p2, %r13, %r6;
	or.pred  	%p3, %p1, %p2;
	@%p3 bra 	$L__BB1_10;
	add.s32 	%r14, %r4, -1;
	setp.ge.s32 	%p4, %r1, %r14;
	shl.b32 	%r15, %r3, 1;
	mul.wide.s32 	%rd5, %r15, 4;
	add.s64 	%rd2, %rd1, %rd5;
	mov.f32 	%f15, 0f00000000;
	@%p4 bra 	$L__BB1_3;
	ld.global.f32 	%f10, [%rd2];
	add.f32 	%f15, %f10, 0f00000000;
$L__BB1_3:
	setp.lt.s32 	%p5, %r1, 1;
	@%p5 bra 	$L__BB1_5;
	ld.global.f32 	%f11, [%rd2+-8];
	sub.f32 	%f15, %f15, %f11;
$L__BB1_5:
	add.s32 	%r16, %r6, -1;
	setp.ge.u32 	%p6, %r13, %r16;
	@%p6 bra 	$L__BB1_7;
	ld.global.f32 	%f12, [%rd2+4];
	add.f32 	%f15, %f15, %f12;
$L__BB1_7:
	setp.eq.s32 	%p7, %r13, 0;
	@%p7 bra 	$L__BB1_9;
	sub.s32 	%r17, %r3, %r4;
	shl.b32 	%r18, %r17, 1;
	mul.wide.s32 	%rd6, %r18, 4;
	add.s64 	%rd7, %rd1, %rd6;
	ld.global.f32 	%f13, [%rd7+4];
	sub.f32 	%f15, %f15, %f13;
$L__BB1_9:
	cvta.to.global.u64 	%rd8, %rd3;
	mul.wide.s32 	%rd9, %r3, 4;
	add.s64 	%rd10, %rd8, %rd9;
	st.global.f32 	[%rd10], %f15;
$L__BB1_10:
	ret;

}
	// .globl	_Z3lapPfS_ii
.visible .entry _Z3lapPfS_ii(
	.param .u64 .ptr .align 1 _Z3lapPfS_ii_param_0,
	.param .u64 .ptr .align 1 _Z3lapPfS_ii_param_1,
	.param .u32 _Z3lapPfS_ii_param_2,
	.param .u32 _Z3lapPfS_ii_param_3
)
{
	.reg .pred 	%p<8>;
	.reg .b32 	%r<17>;
	.reg .b32 	%f<33>;
	.reg .b64 	%rd<13>;

	ld.param.u64 	%rd4, [_Z3lapPfS_ii_param_0];
	ld.param.u64 	%rd3, [_Z3lapPfS_ii_param_1];
	ld.param.u32 	%r4, [_Z3lapPfS_ii_param_2];
	ld.param.u32 	%r6, [_Z3lapPfS_ii_param_3];
	cvta.to.global.u64 	%rd1, %rd4;
	mov.u32 	%r7, %ctaid.x;
	mov.u32 	%r8, %ntid.x;
	mov.u32 	%r9, %tid.x;
	mad.lo.s32 	%r1, %r7, %r8, %r9;
	mov.u32 	%r10, %ctaid.y;
	mov.u32 	%r11, %ntid.y;
	mov.u32 	%r12, %tid.y;
	mad.lo.s32 	%r13, %r10, %r11, %r12;
	mad.lo.s32 	%r3, %r4, %r13, %r1;
	setp.ge.s32 	%p1, %r1, %r4;
	setp.ge.s32 	%p2, %r13, %r6;
	or.pred  	%p3, %p1, %p2;
	@%p3 bra 	$L__BB2_10;
	setp.lt.s32 	%p4, %r1, 1;
	mul.wide.s32 	%rd5, %r3, 4;
	add.s64 	%rd2, %rd1, %rd5;
	mov.f32 	%f27, 0f00000000;
	mov.f32 	%f28, %f27;
	@%p4 bra 	$L__BB2_3;
	ld.global.f32 	%f18, [%rd2+-4];
	add.f32 	%f28, %f18, 0f00000000;
	mov.f32 	%f27, 0f3F800000;
$L__BB2_3:
	setp.eq.s32 	%p5, %r13, 0;
	@%p5 bra 	$L__BB2_5;
	sub.s32 	%r14, %r3, %r4;
	mul.wide.s32 	%rd6, %r14, 4;
	add.s64 	%rd7, %rd1, %rd6;
	ld.global.f32 	%f19, [%rd7];
	add.f32 	%f28, %f28, %f19;
	add.f32 	%f27, %f27, 0f3F800000;
$L__BB2_5:
	add.s32 	%r15, %r4, -1;
	setp.ge.s32 	%p6, %r1, %r15;
	@%p6 bra 	$L__BB2_7;
	ld.global.f32 	%f20, [%rd2+4];
	add.f32 	%f28, %f28, %f20;
	add.f32 	%f27, %f27, 0f3F800000;
$L__BB2_7:
	add.s32 	%r16, %r6, -1;
	setp.ge.u32 	%p7, %r13, %r16;
	@%p7 bra 	$L__BB2_9;
	mul.wide.s32 	%rd8, %r4, 4;
	add.s64 	%rd9, %rd2, %rd8;
	ld.global.f32 	%f21, [%rd9];
	add.f32 	%f28, %f28, %f21;
	add.f32 	%f27, %f27, 0f3F800000;
$L__BB2_9:
	ld.global.f32 	%f22, [%rd2];
	mul.f32 	%f23, %f27, %f22;
	sub.f32 	%f24, %f28, %f23;
	cvta.to.global.u64 	%rd10, %rd3;
	add.s64 	%rd12, %rd10, %rd5;
	st.global.f32 	[%rd12], %f24;
$L__BB2_10:
	ret;

}
	// .globl	_Z3addPfS_ii
.visible .entry _Z3addPfS_ii(
	.param .u64 .ptr .align 1 _Z3addPfS_ii_param_0,
	.param .u64 .ptr .align 1 _Z3addPfS_ii_param_1,
	.param .u32 _Z3addPfS_ii_param_2,
	.param .u32 _Z3addPfS_ii_param_3
)
{
	.reg .pred 	%p<4>;
	.reg .b32 	%r<14>;
	.reg .b32 	%f<4>;
	.reg .b64 	%rd<8>;
	.reg .b64 	%fd<4>;

	ld.param.u64 	%rd1, [_Z3addPfS_ii_param_0];
	ld.param.u64 	%rd2, [_Z3addPfS_ii_param_1];
	ld.param.u32 	%r2, [_Z3addPfS_ii_param_2];
	ld.param.u32 	%r3, [_Z3addPfS_ii_param_3];
	mov.u32 	%r5, %ctaid.x;
	mov.u32 	%r6, %ntid.x;
	mov.u32 	%r7, %tid.x;
	mad.lo.s32 	%r8, %r5, %r6, %r7;
	mov.u32 	%r9, %ctaid.y;
	mov.u32 	%r10, %ntid.y;
	mov.u32 	%r11, %tid.y;
	mad.lo.s32 	%r12, %r9, %r10, %r11;
	mad.lo.s32 	%r1, %r2, %r12, %r8;
	setp.ge.s32 	%p1, %r8, %r2;
	setp.ge.s32 	%p2, %r12, %r3;
	or.pred  	%p3, %p1, %p2;
	@%p3 bra 	$L__BB3_2;
	cvta.to.global.u64 	%rd3, %rd1;
	cvta.to.global.u64 	%rd4, %rd2;
	mul.wide.s32 	%rd5, %r1, 4;
	add.s64 	%rd6, %rd3, %rd5;
	ld.global.f32 	%f1, [%rd6];
	cvt.f64.f32 	%fd1, %f1;
	add.s64 	%rd7, %rd4, %rd5;
	ld.global.f32 	%f2, [%rd7];
	cvt.f64.f32 	%fd2, %f2;
	fma.rn.f64 	%fd3, %fd1, 0d3FC0000000000000, %fd2;
	cvt.rn.f32.f64 	%f3, %fd3;
	st.global.f32 	[%rd7], %f3;
$L__BB3_2:
	ret;

}
	// .globl	_Z12square_arrayPfi
.visible .entry _Z12square_arrayPfi(
	.param .u64 .ptr .align 1 _Z12square_arrayPfi_param_0,
	.param .u32 _Z12square_arrayPfi_param_1
)
{
	.reg .pred 	%p<2>;
	.reg .b32 	%r<6>;
	.reg .b32 	%f<3>;
	.reg .b64 	%rd<5>;

	ld.param.u64 	%rd1, [_Z12square_arrayPfi_param_0];
	ld.param.u32 	%r2, [_Z12square_arrayPfi_param_1];
	mov.u32 	%r3, %ctaid.x;
	mov.u32 	%r4, %ntid.x;
	mov.u32 	%r5, %tid.x;
	mad.lo.s32 	%r1, %r3, %r4, %r5;
	setp.ge.s32 	%p1, %r1, %r2;
	@%p1 bra 	$L__BB4_2;
	cvta.to.global.u64 	%rd2, %rd1;
	mul.wide.s32 	%rd3, %r1, 4;
	add.s64 	%rd4, %rd2, %rd3;
	ld.global.f32 	%f1, [%rd4];
	mul.f32 	%f2, %f1, %f1;
	st.global.f32 	[%rd4], %f2;
$L__BB4_2:
	ret;

}


// ===== COMPILED SASS (sm_100) =====

	.target	sm_100

	.elftype	@"ET_EXEC"


//--------------------- .note.nv.tkinfo           --------------------------
	.section	.note.nv.tkinfo,"",@"SHT_NOTE"
	.sectionflags	@"SHF_NOTE_NV_TKINFO"
	.tkinfo
        /*0018*/ 	.word	0x00000002
        /*0030*/ 	.string	""
        /*0030*/ 	.string	"ptxas"
        /*0030*/ 	.string	"Cuda compilation tools, release 13.0, V13.0.88"
        /*0030*/ 	.string	"Build cuda_13.0.r13.0/compiler.36424714_0"
        /*0030*/ 	.string	"-arch sm_100 -m 64 "



//--------------------- .note.nv.cuinfo           --------------------------
	.section	.note.nv.cuinfo,"",@"SHT_NOTE"
	.sectionflags	@"SHF_NOTE_NV_CUINFO"
        /*0018*/ 	.short	0x0002
        /*001a*/ 	.short	0x0064
        /*001c*/ 	.short	0x0082
	.zero		2


//--------------------- .nv.info                  --------------------------
	.section	.nv.info,"",@"SHT_CUDA_INFO"
	.align	4


	//----- nvinfo : EIATTR_REGCOUNT
	.align		4
        /*0000*/ 	.byte	0x04, 0x2f
        /*0002*/ 	.short	(.L_1 - .L_0)
	.align		4
.L_0:
        /*0004*/ 	.word	index@(_Z9gradientLPfS_ii)
        /*0008*/ 	.word	0x00000010


	//----- nvinfo : EIATTR_FRAME_SIZE
	.align		4
.L_1:
        /*000c*/ 	.byte	0x04, 0x11
        /*000e*/ 	.short	(.L_3 - .L_2)
	.align		4
.L_2:
        /*0010*/ 	.word	index@(_Z9gradientLPfS_ii)
        /*0014*/ 	.word	0x00000000


	//----- nvinfo : EIATTR_REGCOUNT
	.align		4
.L_3:
        /*0018*/ 	.byte	0x04, 0x2f
        /*001a*/ 	.short	(.L_5 - .L_4)
	.align		4
.L_4:
        /*001c*/ 	.word	index@(_Z11divergenceLPfS_ii)
        /*0020*/ 	.word	0x0000000e


	//----- nvinfo : EIATTR_FRAME_SIZE
	.align		4
.L_5:
        /*0024*/ 	.byte	0x04, 0x11
        /*0026*/ 	.short	(.L_7 - .L_6)
	.align		4
.L_6:
        /*0028*/ 	.word	index@(_Z11divergenceLPfS_ii)
        /*002c*/ 	.word	0x00000000


	//----- nvinfo : EIATTR_REGCOUNT
	.align		4
.L_7:
        /*0030*/ 	.byte	0x04, 0x2f
        /*0032*/ 	.short	(.L_9 - .L_8)
	.align		4
.L_8:
        /*0034*/ 	.word	index@(_Z3lapPfS_ii)
        /*0038*/ 	.word	0x00000011


	//----- nvinfo : EIATTR_FRAME_SIZE
	.align		4
.L_9:
        /*003c*/ 	.byte	0x04, 0x11
        /*003e*/ 	.short	(.L_11 - .L_10)
	.align		4
.L_10:
        /*0040*/ 	.word	index@(_Z3lapPfS_ii)
        /*0044*/ 	.word	0x00000000


	//----- nvinfo : EIATTR_REGCOUNT
	.align		4
.L_11:
        /*0048*/ 	.byte	0x04, 0x2f
        /*004a*/ 	.short	(.L_13 - .L_12)
	.align		4
.L_12:
        /*004c*/ 	.word	index@(_Z3addPfS_ii)
        /*0050*/ 	.word	0x0000000c


	//----- nvinfo : EIATTR_FRAME_SIZE
	.align		4
.L_13:
        /*0054*/ 	.byte	0x04, 0x11
        /*0056*/ 	.short	(.L_15 - .L_14)
	.align		4
.L_14:
        /*0058*/ 	.word	index@(_Z3addPfS_ii)
        /*005c*/ 	.word	0x00000000


	//----- nvinfo : EIATTR_REGCOUNT
	.align		4
.L_15:
        /*0060*/ 	.byte	0x04, 0x2f
        /*0062*/ 	.short	(.L_17 - .L_16)
	.align		4
.L_16:
        /*0064*/ 	.word	index@(_Z12square_arrayPfi)
        /*0068*/ 	.word	0x00000008


	//----- nvinfo : EIATTR_FRAME_SIZE
	.align		4
.L_17:
        /*006c*/ 	.byte	0x04, 0x11
        /*006e*/ 	.short	(.L_19 - .L_18)
	.align		4
.L_18:
        /*0070*/ 	.word	index@(_Z12square_arrayPfi)
        /*0074*/ 	.word	0x00000000


	//----- nvinfo : EIATTR_MIN_STACK_SIZE
	.align		4
.L_19:
        /*0078*/ 	.byte	0x04, 0x12
        /*007a*/ 	.short	(.L_21 - .L_20)
	.align		4
.L_20:
        /*007c*/ 	.word	index@(_Z12square_arrayPfi)
        /*0080*/ 	.word	0x00000000


	//----- nvinfo : EIATTR_MIN_STACK_SIZE
	.align		4
.L_21:
        /*0084*/ 	.byte	0x04, 0x12
        /*0086*/ 	.short	(.L_23 - .L_22)
	.align		4
.L_22:
        /*0088*/ 	.word	index@(_Z3addPfS_ii)
        /*008c*/ 	.word	0x00000000


	//----- nvinfo : EIATTR_MIN_STACK_SIZE
	.align		4
.L_23:
        /*0090*/ 	.byte	0x04, 0x12
        /*0092*/ 	.short	(.L_25 - .L_24)
	.align		4
.L_24:
        /*0094*/ 	.word	index@(_Z3lapPfS_ii)
        /*0098*/ 	.word	0x00000000


	//----- nvinfo : EIATTR_MIN_STACK_SIZE
	.align		4
.L_25:
        /*009c*/ 	.byte	0x04, 0x12
        /*009e*/ 	.short	(.L_27 - .L_26)
	.align		4
.L_26:
        /*00a0*/ 	.word	index@(_Z11divergenceLPfS_ii)
        /*00a4*/ 	.word	0x00000000


	//----- nvinfo : EIATTR_MIN_STACK_SIZE
	.align		4
.L_27:
        /*00a8*/ 	.byte	0x04, 0x12
        /*00aa*/ 	.short	(.L_29 - .L_28)
	.align		4
.L_28:
        /*00ac*/ 	.word	index@(_Z9gradientLPfS_ii)
        /*00b0*/ 	.word	0x00000000
.L_29:


//--------------------- .nv.compat                --------------------------
	.section	.nv.compat,"",@"SHT_CUDA_COMPAT_INFO"
	.align	4
        /*0000*/ 	.byte	0x02, 0x09, 0x00, 0x00, 0x02, 0x02, 0x01, 0x00, 0x02, 0x05, 0x05, 0x00, 0x03, 0x07, 0x01, 0x01
        /*0010*/ 	.byte	0x02, 0x03, 0x00, 0x00, 0x02, 0x06, 0x01, 0x00, 0x04, 0x0b, 0x08, 0x00, 0x01, 0x00, 0x00, 0x00
        /*0020*/ 	.byte	0x00, 0x00, 0x00, 0x00


//--------------------- .nv.info._Z12square_arrayPfi --------------------------
	.section	.nv.info._Z12square_arrayPfi,"",@"SHT_CUDA_INFO"
	.sectionflags	@""
	.align	4


	//----- nvinfo : EIATTR_CUDA_API_VERSION
	.align		4
        /*0000*/ 	.byte	0x04, 0x37
        /*0002*/ 	.short	(.L_31 - .L_30)
.L_30:
        /*0004*/ 	.word	0x00000082


	//----- nvinfo : EIATTR_KPARAM_INFO
	.align		4
.L_31:
        /*0008*/ 	.byte	0x04, 0x17
        /*000a*/ 	.short	(.L_33 - .L_32)
.L_32:
        /*000c*/ 	.word	0x00000000
        /*0010*/ 	.short	0x0001
        /*0012*/ 	.short	0x0008
        /*0014*/ 	.byte	0x00, 0xf0, 0x11, 0x00


	//----- nvinfo : EIATTR_KPARAM_INFO
	.align		4
.L_33:
        /*0018*/ 	.byte	0x04, 0x17
        /*001a*/ 	.short	(.L_35 - .L_34)
.L_34:
        /*001c*/ 	.word	0x00000000
        /*0020*/ 	.short	0x0000
        /*0022*/ 	.short	0x0000
        /*0024*/ 	.byte	0x00, 0xf5, 0x21, 0x00


	//----- nvinfo : EIATTR_SPARSE_MMA_MASK
	.align		4
.L_35:
        /*0028*/ 	.byte	0x03, 0x50
        /*002a*/ 	.short	0x0000


	//----- nvinfo : EIATTR_MAXREG_COUNT
	.align		4
        /*002c*/ 	.byte	0x03, 0x1b
        /*002e*/ 	.short	0x00ff


	//----- nvinfo : EIATTR_MERCURY_ISA_VERSION
	.align		4
        /*0030*/ 	.byte	0x03, 0x5f
        /*0032*/ 	.short	0x0101


	//----- nvinfo : EIATTR_VRC_CTA_INIT_COUNT
	.align		4
        /*0034*/ 	.byte	0x02, 0x4a
	.zero		1
	.zero		1


	//----- nvinfo : EIATTR_EXIT_INSTR_OFFSETS
	.align		4
        /*0038*/ 	.byte	0x04, 0x1c
        /*003a*/ 	.short	(.L_37 - .L_36)


	//   ....[0]....
.L_36:
        /*003c*/ 	.word	0x00000070


	//   ....[1]....
        /*0040*/ 	.word	0x000000e0


	//----- nvinfo : EIATTR_CBANK_PARAM_SIZE
	.align		4
.L_37:
        /*0044*/ 	.byte	0x03, 0x19
        /*0046*/ 	.short	0x000c


	//----- nvinfo : EIATTR_PARAM_CBANK
	.align		4
        /*0048*/ 	.byte	0x04, 0x0a
        /*004a*/ 	.short	(.L_39 - .L_38)
	.align		4
.L_38:
        /*004c*/ 	.word	index@(.nv.constant0._Z12square_arrayPfi)
        /*0050*/ 	.short	0x0380
        /*0052*/ 	.short	0x000c


	//----- nvinfo : EIATTR_SW_WAR
	.align		4
.L_39:
        /*0054*/ 	.byte	0x04, 0x36
        /*0056*/ 	.short	(.L_41 - .L_40)
.L_40:
        /*0058*/ 	.word	0x00000008
.L_41:


//--------------------- .nv.info._Z3addPfS_ii     --------------------------
	.section	.nv.info._Z3addPfS_ii,"",@"SHT_CUDA_INFO"
	.sectionflags	@""
	.align	4


	//----- nvinfo : EIATTR_CUDA_API_VERSION
	.align		4
        /*0000*/ 	.byte	0x04, 0x37
        /*0002*/ 	.short	(.L_43 - .L_42)
.L_42:
        /*0004*/ 	.word	0x00000082


	//----- nvinfo : EIATTR_KPARAM_INFO
	.align		4
.L_43:
        /*0008*/ 	.byte	0x04, 0x17
        /*000a*/ 	.short	(.L_45 - .L_44)
.L_44:
        /*000c*/ 	.word	0x00000000
        /*0010*/ 	.short	0x0003
        /*0012*/ 	.short	0x0014
        /*0014*/ 	.byte	0x00, 0xf0, 0x11, 0x00


	//----- nvinfo : EIATTR_KPARAM_INFO
	.align		4
.L_45:
        /*0018*/ 	.byte	0x04, 0x17
        /*001a*/ 	.short	(.L_47 - .L_46)
.L_46:
        /*001c*/ 	.word	0x00000000
        /*0020*/ 	.short	0x0002
        /*0022*/ 	.short	0x0010
        /*0024*/ 	.byte	0x00, 0xf0, 0x11, 0x00


	//----- nvinfo : EIATTR_KPARAM_INFO
	.align		4
.L_47:
        /*0028*/ 	.byte	0x04, 0x17
        /*002a*/ 	.short	(.L_49 - .L_48)
.L_48:
        /*002c*/ 	.word	0x00000000
        /*0030*/ 	.short	0x0001
        /*0032*/ 	.short	0x0008
        /*0034*/ 	.byte	0x00, 0xf5, 0x21, 0x00


	//----- nvinfo : EIATTR_KPARAM_INFO
	.align		4
.L_49:
        /*0038*/ 	.byte	0x04, 0x17
        /*003a*/ 	.short	(.L_51 - .L_50)
.L_50:
        /*003c*/ 	.word	0x00000000
        /*0040*/ 	.short	0x0000
        /*0042*/ 	.short	0x0000
        /*0044*/ 	.byte	0x00, 0xf5, 0x21, 0x00


	//----- nvinfo : EIATTR_SPARSE_MMA_MASK
	.align		4
.L_51:
        /*0048*/ 	.byte	0x03, 0x50
        /*004a*/ 	.short	0x0000


	//----- nvinfo : EIATTR_MAXREG_COUNT
	.align		4
        /*004c*/ 	.byte	0x03, 0x1b
        /*004e*/ 	.short	0x00ff


	//----- nvinfo : EIATTR_MERCURY_ISA_VERSION
	.align		4
        /*0050*/ 	.byte	0x03, 0x5f
        /*0052*/ 	.short	0x0101


	//----- nvinfo : EIATTR_VRC_CTA_INIT_COUNT
	.align		4
        /*0054*/ 	.byte	0x02, 0x4a
	.zero		1
	.zero		1


	//----- nvinfo : EIATTR_EXIT_INSTR_OFFSETS
	.align		4
        /*0058*/ 	.byte	0x04, 0x1c
        /*005a*/ 	.short	(.L_53 - .L_52)


	//   ....[0]....
.L_52:
        /*005c*/ 	.word	0x000000d0


	//   ....[1]....
        /*0060*/ 	.word	0x000001a0


	//----- nvinfo : EIATTR_CBANK_PARAM_SIZE
	.align		4
.L_53:
        /*0064*/ 	.byte	0x03, 0x19
        /*0066*/ 	.short	0x0018


	//----- nvinfo : EIATTR_PARAM_CBANK
	.align		4
        /*0068*/ 	.byte	0x04, 0x0a
        /*006a*/ 	.short	(.L_55 - .L_54)
	.align		4
.L_54:
        /*006c*/ 	.word	index@(.nv.constant0._Z3addPfS_ii)
        /*0070*/ 	.short	0x0380
        /*0072*/ 	.short	0x0018


	//----- nvinfo : EIATTR_SW_WAR
	.align		4
.L_55:
        /*0074*/ 	.byte	0x04, 0x36
        /*0076*/ 	.short	(.L_57 - .L_56)
.L_56:
        /*0078*/ 	.word	0x00000008
.L_57:


//--------------------- .nv.info._Z3lapPfS_ii     --------------------------
	.section	.nv.info._Z3lapPfS_ii,"",@"SHT_CUDA_INFO"
	.sectionflags	@""
	.align	4


	//----- nvinfo : EIATTR_CUDA_API_VERSION
	.align		4
        /*0000*/ 	.byte	0x04, 0x37
        /*0002*/ 	.short	(.L_59 - .L_58)
.L_58:
        /*0004*/ 	.word	0x00000082


	//----- nvinfo : EIATTR_KPARAM_INFO
	.align		4
.L_59:
        /*0008*/ 	.byte	0x04, 0x17
        /*000a*/ 	.short	(.L_61 - .L_60)
.L_60:
        /*000c*/ 	.word	0x00000000
        /*0010*/ 	.short	0x0003
        /*0012*/ 	.short	0x0014
        /*0014*/ 	.byte	0x00, 0xf0, 0x11, 0x00


	//----- nvinfo : EIATTR_KPARAM_INFO
	.align		4
.L_61:
        /*0018*/ 	.byte	0x04, 0x17
        /*001a*/ 	.short	(.L_63 - .L_62)
.L_62:
        /*001c*/ 	.word	0x00000000
        /*0020*/ 	.short	0x0002
        /*0022*/ 	.short	0x0010
        /*0024*/ 	.byte	0x00, 0xf0, 0x11, 0x00


	//----- nvinfo : EIATTR_KPARAM_INFO
	.align		4
.L_63:
        /*0028*/ 	.byte	0x04, 0x17
        /*002a*/ 	.short	(.L_65 - .L_64)
.L_64:
        /*002c*/ 	.word	0x00000000
        /*0030*/ 	.short	0x0001
        /*0032*/ 	.short	0x0008
        /*0034*/ 	.byte	0x00, 0xf5, 0x21, 0x00


	//----- nvinfo : EIATTR_KPARAM_INFO
	.align		4
.L_65:
        /*0038*/ 	.byte	0x04, 0x17
        /*003a*/ 	.short	(.L_67 - .L_66)
.L_66:
        /*003c*/ 	.word	0x00000000
        /*0040*/ 	.short	0x0000
        /*0042*/ 	.short	0x0000
        /*0044*/ 	.byte	0x00, 0xf5, 0x21, 0x00


	//----- nvinfo : EIATTR_SPARSE_MMA_MASK
	.align		4
.L_67:
        /*0048*/ 	.byte	0x03, 0x50
        /*004a*/ 	.short	0x0000


	//----- nvinfo : EIATTR_MAXREG_COUNT
	.align		4
        /*004c*/ 	.byte	0x03, 0x1b
        /*004e*/ 	.short	0x00ff


	//----- nvinfo : EIATTR_MERCURY_ISA_VERSION
	.align		4
        /*0050*/ 	.byte	0x03, 0x5f
        /*0052*/ 	.short	0x0101


	//----- nvinfo : EIATTR_VRC_CTA_INIT_COUNT
	.align		4
        /*0054*/ 	.byte	0x02, 0x4a
	.zero		1
	.zero		1


	//----- nvinfo : EIATTR_EXIT_INSTR_OFFSETS
	.align		4
        /*0058*/ 	.byte	0x04, 0x1c
        /*005a*/ 	.short	(.L_69 - .L_68)


	//   ....[0]....
.L_68:
        /*005c*/ 	.word	0x000000c0


	//   ....[1]....
        /*0060*/ 	.word	0x000002d0


	//----- nvinfo : EIATTR_CBANK_PARAM_SIZE
	.align		4
.L_69:
        /*0064*/ 	.byte	0x03, 0x19
        /*0066*/ 	.short	0x0018


	//----- nvinfo : EIATTR_PARAM_CBANK
	.align		4
        /*0068*/ 	.byte	0x04, 0x0a
        /*006a*/ 	.short	(.L_71 - .L_70)
	.align		4
.L_70:
        /*006c*/ 	.word	index@(.nv.constant0._Z3lapPfS_ii)
        /*0070*/ 	.short	0x0380
        /*0072*/ 	.short	0x0018


	//----- nvinfo : EIATTR_SW_WAR
	.align		4
.L_71:
        /*0074*/ 	.byte	0x04, 0x36
        /*0076*/ 	.short	(.L_73 - .L_72)
.L_72:
        /*0078*/ 	.word	0x00000008
.L_73:


//--------------------- .nv.info._Z11divergenceLPfS_ii --------------------------
	.section	.nv.info._Z11divergenceLPfS_ii,"",@"SHT_CUDA_INFO"
	.sectionflags	@""
	.align	4


	//----- nvinfo : EIATTR_CUDA_API_VERSION
	.align		4
        /*0000*/ 	.byte	0x04, 0x37
        /*0002*/ 	.short	(.L_75 - .L_74)
.L_74:
        /*0004*/ 	.word	0x00000082


	//----- nvinfo : EIATTR_KPARAM_INFO
	.align		4
.L_75:
        /*0008*/ 	.byte	0x04, 0x17
        /*000a*/ 	.short	(.L_77 - .L_76)
.L_76:
        /*000c*/ 	.word	0x00000000
        /*0010*/ 	.short	0x0003
        /*0012*/ 	.short	0x0014
        /*0014*/ 	.byte	0x00, 0xf0, 0x11, 0x00


	//----- nvinfo : EIATTR_KPARAM_INFO
	.align		4
.L_77:
        /*0018*/ 	.byte	0x04, 0x17
        /*001a*/ 	.short	(.L_79 - .L_78)
.L_78:
        /*001c*/ 	.word	0x00000000
        /*0020*/ 	.short	0x0002
        /*0022*/ 	.short	0x0010
        /*0024*/ 	.byte	0x00, 0xf0, 0x11, 0x00


	//----- nvinfo : EIATTR_KPARAM_INFO
	.align		4
.L_79:
        /*0028*/ 	.byte	0x04, 0x17
        /*002a*/ 	.short	(.L_81 - .L_80)
.L_80:
        /*002c*/ 	.word	0x00000000
        /*0030*/ 	.short	0x0001
        /*0032*/ 	.short	0x0008
        /*0034*/ 	.byte	0x00, 0xf5, 0x21, 0x00


	//----- nvinfo : EIATTR_KPARAM_INFO
	.align		4
.L_81:
        /*0038*/ 	.byte	0x04, 0x17
        /*003a*/ 	.short	(.L_83 - .L_82)
.L_82:
        /*003c*/ 	.word	0x00000000
        /*0040*/ 	.short	0x0000
        /*0042*/ 	.short	0x0000
        /*0044*/ 	.byte	0x00, 0xf5, 0x21, 0x00


	//----- nvinfo : EIATTR_SPARSE_MMA_MASK
	.align		4
.L_83:
        /*0048*/ 	.byte	0x03, 0x50
        /*004a*/ 	.short	0x0000


	//----- nvinfo : EIATTR_MAXREG_COUNT
	.align		4
        /*004c*/ 	.byte	0x03, 0x1b
        /*004e*/ 	.short	0x00ff


	//----- nvinfo : EIATTR_MERCURY_ISA_VERSION
	.align		4
        /*0050*/ 	.byte	0x03, 0x5f
        /*0052*/ 	.short	0x0101


	//----- nvinfo : EIATTR_VRC_CTA_INIT_COUNT
	.align		4
        /*0054*/ 	.byte	0x02, 0x4a
	.zero		1
	.zero		1


	//----- nvinfo : EIATTR_EXIT_INSTR_OFFSETS
	.align		4
        /*0058*/ 	.byte	0x04, 0x1c
        /*005a*/ 	.short	(.L_85 - .L_84)


	//   ....[0]....
.L_84:
        /*005c*/ 	.word	0x000000c0


	//   ....[1]....
        /*0060*/ 	.word	0x00000270


	//----- nvinfo : EIATTR_CBANK_PARAM_SIZE
	.align		4
.L_85:
        /*0064*/ 	.byte	0x03, 0x19
        /*0066*/ 	.short	0x0018


	//----- nvinfo : EIATTR_PARAM_CBANK
	.align		4
        /*0068*/ 	.byte	0x04, 0x0a
        /*006a*/ 	.short	(.L_87 - .L_86)
	.align		4
.L_86:
        /*006c*/ 	.word	index@(.nv.constant0._Z11divergenceLPfS_ii)
        /*0070*/ 	.short	0x0380
        /*0072*/ 	.short	0x0018


	//----- nvinfo : EIATTR_SW_WAR
	.align		4
.L_87:
        /*0074*/ 	.byte	0x04, 0x36
        /*0076*/ 	.short	(.L_89 - .L_88)
.L_88:
        /*0078*/ 	.word	0x00000008
.L_89:


//--------------------- .nv.info._Z9gradientLPfS_ii --------------------------
	.section	.nv.info._Z9gradientLPfS_ii,"",@"SHT_CUDA_INFO"
	.sectionflags	@""
	.align	4


	//----- nvinfo : EIATTR_CUDA_API_VERSION
	.align		4
        /*0000*/ 	.byte	0x04, 0x37
        /*0002*/ 	.short	(.L_91 - .L_90)
.L_90:
        /*0004*/ 	.word	0x00000082


	//----- nvinfo : EIATTR_KPARAM_INFO
	.align		4
.L_91:
        /*0008*/ 	.byte	0x04, 0x17
        /*000a*/ 	.short	(.L_93 - .L_92)
.L_92:
        /*000c*/ 	.word	0x00000000
        /*0010*/ 	.short	0x0003
        /*0012*/ 	.short	0x0014
        /*0014*/ 	.byte	0x00, 0xf0, 0x11, 0x00


	//----- nvinfo : EIATTR_KPARAM_INFO
	.align		4
.L_93:
        /*0018*/ 	.byte	0x04, 0x17
        /*001a*/ 	.short	(.L_95 - .L_94)
.L_94:
        /*001c*/ 	.word	0x00000000
        /*0020*/ 	.short	0x0002
        /*0022*/ 	.short	0x0010
        /*0024*/ 	.byte	0x00, 0xf0, 0x11, 0x00


	//----- nvinfo : EIATTR_KPARAM_INFO
	.align		4
.L_95:
        /*0028*/ 	.byte	0x04, 0x17
        /*002a*/ 	.short	(.L_97 - .L_96)
.L_96:
        /*002c*/ 	.word	0x00000000
        /*0030*/ 	.short	0x0001
        /*0032*/ 	.short	0x0008
        /*0034*/ 	.byte	0x00, 0xf5, 0x21, 0x00


	//----- nvinfo : EIATTR_KPARAM_INFO
	.align		4
.L_97:
        /*0038*/ 	.byte	0x04, 0x17
        /*003a*/ 	.short	(.L_99 - .L_98)
.L_98:
        /*003c*/ 	.word	0x00000000
        /*0040*/ 	.short	0x0000
        /*0042*/ 	.short	0x0000
        /*0044*/ 	.byte	0x00, 0xf5, 0x21, 0x00


	//----- nvinfo : EIATTR_SPARSE_MMA_MASK
	.align		4
.L_99:
        /*0048*/ 	.byte	0x03, 0x50
        /*004a*/ 	.short	0x0000


	//----- nvinfo : EIATTR_MAXREG_COUNT
	.align		4
        /*004c*/ 	.byte	0x03, 0x1b
        /*004e*/ 	.short	0x00ff


	//----- nvinfo : EIATTR_MERCURY_ISA_VERSION
	.align		4
        /*0050*/ 	.byte	0x03, 0x5f
        /*0052*/ 	.short	0x0101


	//----- nvinfo : EIATTR_VRC_CTA_INIT_COUNT
	.align		4
        /*0054*/ 	.byte	0x02, 0x4a
	.zero		1
	.zero		1


	//----- nvinfo : EIATTR_EXIT_INSTR_OFFSETS
	.align		4
        /*0058*/ 	.byte	0x04, 0x1c
        /*005a*/ 	.short	(.L_101 - .L_100)


	//   ....[0]....
.L_100:
        /*005c*/ 	.word	0x000000c0


	//   ....[1]....
        /*0060*/ 	.word	0x00000210


	//   ....[2]....
        /*0064*/ 	.word	0x00000270


	//----- nvinfo : EIATTR_CRS_STACK_SIZE
	.align		4
.L_101:
        /*0068*/ 	.byte	0x04, 0x1e
        /*006a*/ 	.short	(.L_103 - .L_102)
.L_102:
        /*006c*/ 	.word	0x00000000


	//----- nvinfo : EIATTR_CBANK_PARAM_SIZE
	.align		4
.L_103:
        /*0070*/ 	.byte	0x03, 0x19
        /*0072*/ 	.short	0x0018


	//----- nvinfo : EIATTR_PARAM_CBANK
	.align		4
        /*0074*/ 	.byte	0x04, 0x0a
        /*0076*/ 	.short	(.L_105 - .L_104)
	.align		4
.L_104:
        /*0078*/ 	.word	index@(.nv.constant0._Z9gradientLPfS_ii)
        /*007c*/ 	.short	0x0380
        /*007e*/ 	.short	0x0018


	//----- nvinfo : EIATTR_SW_WAR
	.align		4
.L_105:
        /*0080*/ 	.byte	0x04, 0x36
        /*0082*/ 	.short	(.L_107 - .L_106)
.L_106:
        /*0084*/ 	.word	0x00000008
.L_107:


//--------------------- .nv.callgraph             --------------------------
	.section	.nv.callgraph,"",@"SHT_CUDA_CALLGRAPH"
	.align	4
	.sectionentsize	8
	.align		4
        /*0000*/ 	.word	0x00000000
	.align		4
        /*0004*/ 	.word	0xffffffff
	.align		4
        /*0008*/ 	.word	0x00000000
	.align		4
        /*000c*/ 	.word	0xfffffffe
	.align		4
        /*0010*/ 	.word	0x00000000
	.align		4
        /*0014*/ 	.word	0xfffffffd
	.align		4
        /*0018*/ 	.word	0x00000000
	.align		4
        /*001c*/ 	.word	0xfffffffc


//--------------------- .text._Z12square_arrayPfi --------------------------
	.section	.text._Z12square_arrayPfi,"ax",@progbits
	.align	128
        .global         _Z12square_arrayPfi
        .type           _Z12square_arrayPfi,@function
        .size           _Z12square_arrayPfi,(.L_x_7 - _Z12square_arrayPfi)
        .other          _Z12square_arrayPfi,@"STO_CUDA_ENTRY STV_DEFAULT"
_Z12square_arrayPfi:
.text._Z12square_arrayPfi:
[----:B------:R-:W-:Y:S01]  /*0000*/  LDC R1, c[0x0][0x37c] ;  /* 0x0000df00ff017b82 */ /* 0x000fe20000000800 */
[----:B------:R-:W0:Y:S07]  /*0010*/  S2R R0, SR_TID.X ;  /* 0x0000000000007919 */ /* 0x000e2e0000002100 */
[----:B------:R-:W0:Y:S01]  /*0020*/  S2UR UR4, SR_CTAID.X ;  /* 0x00000000000479c3 */ /* 0x000e220000002500 */
[----:B------:R-:W1:Y:S07]  /*0030*/  LDCU UR5, c[0x0][0x388] ;  /* 0x00007100ff0577ac */ /* 0x000e6e0008000800 */
[----:B------:R-:W0:Y:S02]  /*0040*/  LDC R5, c[0x0][0x360] ;  /* 0x0000d800ff057b82 */ /* 0x000e240000000800 */
[----:B0-----:R-:W-:-:S05]  /*0050*/  IMAD R5, R5, UR4, R0 ;  /* 0x0000000405057c24 */ /* 0x001fca000f8e0200 */
[----:B-1----:R-:W-:-:S13]  /*0060*/  ISETP.GE.AND P0, PT, R5, UR5, PT ;  /* 0x0000000505007c0c */ /* 0x002fda000bf06270 */
[----:B------:R-:W-:Y:S05]  /*0070*/  @P0 EXIT ;  /* 0x000000000000094d */ /* 0x000fea0003800000 */
[----:B------:R-:W0:Y:S01]  /*0080*/  LDC.64 R2, c[0x0][0x380] ;  /* 0x0000e000ff027b82 */ /* 0x000e220000000a00 */
[----:B------:R-:W1:Y:S01]  /*0090*/  LDCU.64 UR4, c[0x0][0x358] ;  /* 0x00006b00ff0477ac */ /* 0x000e620008000a00 */
[----:B0-----:R-:W-:-:S05]  /*00a0*/  IMAD.WIDE R2, R5, 0x4, R2 ;  /* 0x0000000405027825 */ /* 0x001fca00078e0202 */
[----:B-1----:R-:W2:Y:S02]  /*00b0*/  LDG.E R0, desc[UR4][R2.64] ;  /* 0x0000000402007981 */ /* 0x002ea4000c1e1900 */
[----:B--2---:R-:W-:-:S05]  /*00c0*/  FMUL R5, R0, R0 ;  /* 0x0000000000057220 */ /* 0x004fca0000400000 */
[----:B------:R-:W-:Y:S01]  /*00d0*/  STG.E desc[UR4][R2.64], R5 ;  /* 0x0000000502007986 */ /* 0x000fe2000c101904 */
[----:B------:R-:W-:Y:S05]  /*00e0*/  EXIT ;  /* 0x000000000000794d */ /* 0x000fea0003800000 */
.L_x_0:
[----:B------:R-:W-:-:S00]  /*00f0*/  BRA `(.L_x_0) ;  /* 0xfffffffc00fc7947 */ /* 0x000fc0000383ffff */
[----:B------:R-:W-:-:S00]  /*0100*/  NOP ;  /* 0x0000000000007918 */ /* 0x000fc00000000000 */
[----:B------:R-:W-:-:S00]  /*0110*/  NOP ;  /* 0x0000000000007918 */ /* 0x000fc00000000000 */
[----:B------:R-:W-:-:S00]  /*0120*/  NOP ;  /* 0x0000000000007918 */ /* 0x000fc00000000000 */
[----:B------:R-:W-:-:S00]  /*0130*/  NOP ;  /* 0x0000000000007918 */ /* 0x000fc00000000000 */
[----:B------:R-:W-:-:S00]  /*0140*/  NOP ;  /* 0x0000000000007918 */ /* 0x000fc00000000000 */
[----:B------:R-:W-:-:S00]  /*0150*/  NOP ;  /* 0x0000000000007918 */ /* 0x000fc00000000000 */
[----:B------:R-:W-:-:S00]  /*0160*/  NOP ;  /* 0x0000000000007918 */ /* 0x000fc00000000000 */
[----:B------:R-:W-:-:S00]  /*0170*/  NOP ;  /* 0x0000000000007918 */ /* 0x000fc00000000000 */
.L_x_7:


//--------------------- .text._Z3addPfS_ii        --------------------------
	.section	.text._Z3addPfS_ii,"ax",@progbits
	.align	128
        .global         _Z3addPfS_ii
        .type           _Z3addPfS_ii,@function
        .size           _Z3addPfS_ii,(.L_x_8 - _Z3addPfS_ii)
        .other          _Z3addPfS_ii,@"STO_CUDA_ENTRY STV_DEFAULT"
_Z3addPfS_ii:
.text._Z3addPfS_ii:
[----:B------:R-:W-:Y:S01]  /*0000*/  LDC R1, c[0x0][0x37c] ;  /* 0x0000df00ff017b82 */ /* 0x000fe20000000800 */
[----:B------:R-:W0:Y:S07]  /*0010*/  S2R R2, SR_TID.Y ;  /* 0x0000000000027919 */ /* 0x000e2e0000002200 */
[----:B------:R-:W1:Y:S01]  /*0020*/  LDC R0, c[0x0][0x360] ;  /* 0x0000d800ff007b82 */ /* 0x000e620000000800 */
[----:B------:R-:W2:Y:S01]  /*0030*/  LDCU.64 UR6, c[0x0][0x390] ;  /* 0x00007200ff0677ac */ /* 0x000ea20008000a00 */
[----:B------:R-:W1:Y:S06]  /*0040*/  S2R R5, SR_TID.X ;  /* 0x0000000000057919 */ /* 0x000e6c0000002100 */
[----:B------:R-:W0:Y:S08]  /*0050*/  S2UR UR5, SR_CTAID.Y ;  /* 0x00000000000579c3 */ /* 0x000e300000002600 */
[----:B------:R-:W0:Y:S08]  /*0060*/  LDC R3, c[0x0][0x364] ;  /* 0x0000d900ff037b82 */ /* 0x000e300000000800 */
[----:B------:R-:W1:Y:S01]  /*0070*/  S2UR UR4, SR_CTAID.X ;  /* 0x00000000000479c3 */ /* 0x000e620000002500 */
[----:B0-----:R-:W-:-:S05]  /*0080*/  IMAD R3, R3, UR5, R2 ;  /* 0x0000000503037c24 */ /* 0x001fca000f8e0202 */
[----:B--2---:R-:W-:Y:S01]  /*0090*/  ISETP.GE.AND P0, PT, R3, UR7, PT ;  /* 0x0000000703007c0c */ /* 0x004fe2000bf06270 */
[----:B-1----:R-:W-:-:S04]  /*00a0*/  IMAD R0, R0, UR4, R5 ;  /* 0x0000000400007c24 */ /* 0x002fc8000f8e0205 */
[----:B------:R-:W-:Y:S01]  /*00b0*/  IMAD R5, R3, UR6, R0 ;  /* 0x0000000603057c24 */ /* 0x000fe2000f8e0200 */
[----:B------:R-:W-:-:S13]  /*00c0*/  ISETP.GE.OR P0, PT, R0, UR6, P0 ;  /* 0x0000000600007c0c */ /* 0x000fda0008706670 */
[----:B------:R-:W-:Y:S05]  /*00d0*/  @P0 EXIT ;  /* 0x000000000000094d */ /* 0x000fea0003800000 */
[----:B------:R-:W0:Y:S01]  /*00e0*/  LDC.64 R2, c[0x0][0x380] ;  /* 0x0000e000ff027b82 */ /* 0x000e220000000a00 */
[----:B------:R-:W1:Y:S07]  /*00f0*/  LDCU.64 UR4, c[0x0][0x358] ;  /* 0x00006b00ff0477ac */ /* 0x000e6e0008000a00 */
[----:B------:R-:W2:Y:S01]  /*0100*/  LDC.64 R6, c[0x0][0x388] ;  /* 0x0000e200ff067b82 */ /* 0x000ea20000000a00 */
[----:B0-----:R-:W-:-:S06]  /*0110*/  IMAD.WIDE R2, R5, 0x4, R2 ;  /* 0x0000000405027825 */ /* 0x001fcc00078e0202 */
[----:B-1----:R-:W3:Y:S01]  /*0120*/  LDG.E R2, desc[UR4][R2.64] ;  /* 0x0000000402027981 */ /* 0x002ee2000c1e1900 */
[----:B--2---:R-:W-:-:S05]  /*0130*/  IMAD.WIDE R6, R5, 0x4, R6 ;  /* 0x0000000405067825 */ /* 0x004fca00078e0206 */
[----:B------:R-:W2:Y:S01]  /*0140*/  LDG.E R8, desc[UR4][R6.64] ;  /* 0x0000000406087981 */ /* 0x000ea2000c1e1900 */
[----:B---3--:R-:W-:Y:S08]  /*0150*/  F2F.F64.F32 R4, R2 ;  /* 0x0000000200047310 */ /* 0x008ff00000201800 */
[----:B--2---:R-:W0:Y:S02]  /*0160*/  F2F.F64.F32 R8, R8 ;  /* 0x0000000800087310 */ /* 0x004e240000201800 */
[----:B0-----:R-:W-:-:S10]  /*0170*/  DFMA R4, R4, 0.125, R8 ;  /* 0x3fc000000404782b */ /* 0x001fd40000000008 */
[----:B------:R-:W0:Y:S02]  /*0180*/  F2F.F32.F64 R5, R4 ;  /* 0x0000000400057310 */ /* 0x000e240000301000 */
[----:B0-----:R-:W-:Y:S01]  /*0190*/  STG.E desc[UR4][R6.64], R5 ;  /* 0x0000000506007986 */ /* 0x001fe2000c101904 */
[----:B------:R-:W-:Y:S05]  /*01a0*/  EXIT ;  /* 0x000000000000794d */ /* 0x000fea0003800000 */
.L_x_1:
        /* <DEDUP_REMOVED lines=13> */
.L_x_8:


//--------------------- .text._Z3lapPfS_ii        --------------------------
	.section	.text._Z3lapPfS_ii,"ax",@progbits
	.align	128
        .global         _Z3lapPfS_ii
        .type           _Z3lapPfS_ii,@function
        .size           _Z3lapPfS_ii,(.L_x_9 - _Z3lapPfS_ii)
        .other          _Z3lapPfS_ii,@"STO_CUDA_ENTRY STV_DEFAULT"
_Z3lapPfS_ii:
.text._Z3lapPfS_ii:
[----:B------:R-:W-:Y:S01]  /*0000*/  LDC R1, c[0x0][0x37c] ;  /* 0x0000df00ff017b82 */ /* 0x000fe20000000800 */
[----:B------:R-:W0:Y:S07]  /*0010*/  S2R R5, SR_TID.Y ;  /* 0x0000000000057919 */ /* 0x000e2e0000002200 */
[----:B------:R-:W1:Y:S01]  /*0020*/  LDC R9, c[0x0][0x360] ;  /* 0x0000d800ff097b82 */ /* 0x000e620000000800 */
[----:B------:R-:W1:Y:S07]  /*0030*/  S2R R4, SR_TID.X ;  /* 0x0000000000047919 */ /* 0x000e6e0000002100 */
[----:B------:R-:W0:Y:S08]  /*0040*/  S2UR UR5, SR_CTAID.Y ;  /* 0x00000000000579c3 */ /* 0x000e300000002600 */
[----:B------:R-:W0:Y:S08]  /*0050*/  LDC R0, c[0x0][0x364] ;  /* 0x0000d900ff007b82 */ /* 0x000e300000000800 */
[----:B------:R-:W1:Y:S08]  /*0060*/  S2UR UR4, SR_CTAID.X ;  /* 0x00000000000479c3 */ /* 0x000e700000002500 */
[----:B------:R-:W2:Y:S01]  /*0070*/  LDC.64 R2, c[0x0][0x390] ;  /* 0x0000e400ff027b82 */ /* 0x000ea20000000a00 */
[----:B0-----:R-:W-:-:S02]  /*0080*/  IMAD R0, R0, UR5, R5 ;  /* 0x0000000500007c24 */ /* 0x001fc4000f8e0205 */
[----:B-1----:R-:W-:-:S03]  /*0090*/  IMAD R9, R9, UR4, R4 ;  /* 0x0000000409097c24 */ /* 0x002fc6000f8e0204 */
[----:B--2---:R-:W-:-:S04]  /*00a0*/  ISETP.GE.AND P0, PT, R0, R3, PT ;  /* 0x000000030000720c */ /* 0x004fc80003f06270 */
[----:B------:R-:W-:-:S13]  /*00b0*/  ISETP.GE.OR P0, PT, R9, R2, P0 ;  /* 0x000000020900720c */ /* 0x000fda0000706670 */
[----:B------:R-:W-:Y:S05]  /*00c0*/  @P0 EXIT ;  /* 0x000000000000094d */ /* 0x000fea0003800000 */
[----:B------:R-:W0:Y:S01]  /*00d0*/  LDC.64 R6, c[0x0][0x380] ;  /* 0x0000e000ff067b82 */ /* 0x000e220000000a00 */
[C---:B------:R-:W-:Y:S01]  /*00e0*/  ISETP.NE.AND P1, PT, R0.reuse, RZ, PT ;  /* 0x000000ff0000720c */ /* 0x040fe20003f25270 */
[----:B------:R-:W1:Y:S01]  /*00f0*/  LDCU.64 UR4, c[0x0][0x358] ;  /* 0x00006b00ff0477ac */ /* 0x000e620008000a00 */
[----:B------:R-:W-:Y:S01]  /*0100*/  ISETP.GE.AND P0, PT, R9, 0x1, PT ;  /* 0x000000010900780c */ /* 0x000fe20003f06270 */
[----:B------:R-:W-:Y:S01]  /*0110*/  IMAD R11, R0, R2, R9 ;  /* 0x00000002000b7224 */ /* 0x000fe200078e0209 */
[----:B------:R-:W-:Y:S02]  /*0120*/  IADD3 R3, PT, PT, R3, -0x1, RZ ;  /* 0xffffffff03037810 */ /* 0x000fe40007ffe0ff */
[----:B------:R-:W-:Y:S02]  /*0130*/  IADD3 R8, PT, PT, R2, -0x1, RZ ;  /* 0xffffffff02087810 */ /* 0x000fe40007ffe0ff */
[----:B------:R-:W-:Y:S02]  /*0140*/  ISETP.GE.U32.AND P3, PT, R0, R3, PT ;  /* 0x000000030000720c */ /* 0x000fe40003f66070 */
[----:B------:R-:W-:-:S02]  /*0150*/  ISETP.GE.AND P2, PT, R9, R8, PT ;  /* 0x000000080900720c */ /* 0x000fc40003f46270 */
[----:B------:R-:W2:Y:S01]  /*0160*/  LDC.64 R8, c[0x0][0x388] ;  /* 0x0000e200ff087b82 */ /* 0x000ea20000000a00 */
[C---:B------:R-:W-:Y:S01]  /*0170*/  @P1 IADD3 R3, PT, PT, R11.reuse, -R2, RZ ;  /* 0x800000020b031210 */ /* 0x040fe20007ffe0ff */
[----:B0-----:R-:W-:-:S04]  /*0180*/  IMAD.WIDE R4, R11, 0x4, R6 ;  /* 0x000000040b047825 */ /* 0x001fc800078e0206 */
[----:B------:R-:W-:Y:S01]  /*0190*/  @P1 IMAD.WIDE R6, R3, 0x4, R6 ;  /* 0x0000000403061825 */ /* 0x000fe200078e0206 */
[----:B-1----:R-:W3:Y:S03]  /*01a0*/  @P0 LDG.E R14, desc[UR4][R4.64+-0x4] ;  /* 0xfffffc04040e0981 */ /* 0x002ee6000c1e1900 */
[----:B------:R-:W-:Y:S01]  /*01b0*/  @!P3 IMAD.WIDE R2, R2, 0x4, R4 ;  /* 0x000000040202b825 */ /* 0x000fe200078e0204 */
[----:B------:R-:W4:Y:S04]  /*01c0*/  @!P2 LDG.E R10, desc[UR4][R4.64+0x4] ;  /* 0x00000404040aa981 */ /* 0x000f28000c1e1900 */
[----:B------:R-:W5:Y:S04]  /*01d0*/  @P1 LDG.E R6, desc[UR4][R6.64] ;  /* 0x0000000406061981 */ /* 0x000f68000c1e1900 */
[----:B------:R-:W2:Y:S04]  /*01e0*/  @!P3 LDG.E R2, desc[UR4][R2.64] ;  /* 0x000000040202b981 */ /* 0x000ea8000c1e1900 */
[----:B------:R-:W2:Y:S01]  /*01f0*/  LDG.E R12, desc[UR4][R4.64] ;  /* 0x00000004040c7981 */ /* 0x000ea2000c1e1900 */
[----:B------:R-:W-:Y:S01]  /*0200*/  HFMA2 R13, -RZ, RZ, 0, 0 ;  /* 0x00000000ff0d7431 */ /* 0x000fe200000001ff */
[----:B------:R-:W-:-:S02]  /*0210*/  MOV R0, RZ ;  /* 0x000000ff00007202 */ /* 0x000fc40000000f00 */
[----:B------:R-:W-:-:S05]  /*0220*/  @P0 MOV R0, 0x3f800000 ;  /* 0x3f80000000000802 */ /* 0x000fca0000000f00 */
[----:B------:R-:W-:-:S04]  /*0230*/  @P1 FADD R0, R0, 1 ;  /* 0x3f80000000001421 */ /* 0x000fc80000000000 */
[----:B------:R-:W-:-:S04]  /*0240*/  @!P2 FADD R0, R0, 1 ;  /* 0x3f8000000000a421 */ /* 0x000fc80000000000 */
[----:B------:R-:W-:Y:S01]  /*0250*/  @!P3 FADD R0, R0, 1 ;  /* 0x3f8000000000b421 */ /* 0x000fe20000000000 */
[----:B---3--:R-:W-:-:S04]  /*0260*/  @P0 FADD R13, RZ, R14 ;  /* 0x0000000eff0d0221 */ /* 0x008fc80000000000 */
[----:B-----5:R-:W-:-:S04]  /*0270*/  @P1 FADD R13, R13, R6 ;  /* 0x000000060d0d1221 */ /* 0x020fc80000000000 */
[----:B----4-:R-:W-:-:S04]  /*0280*/  @!P2 FADD R13, R13, R10 ;  /* 0x0000000a0d0da221 */ /* 0x010fc80000000000 */
[----:B--2---:R-:W-:Y:S01]  /*0290*/  @!P3 FADD R13, R13, R2 ;  /* 0x000000020d0db221 */ /* 0x004fe20000000000 */
[----:B------:R-:W-:-:S04]  /*02a0*/  IMAD.WIDE R2, R11, 0x4, R8 ;  /* 0x000000040b027825 */ /* 0x000fc800078e0208 */
[----:B------:R-:W-:-:S05]  /*02b0*/  FFMA R13, R12, -R0, R13 ;  /* 0x800000000c0d7223 */ /* 0x000fca000000000d */
[----:B------:R-:W-:Y:S01]  /*02c0*/  STG.E desc[UR4][R2.64], R13 ;  /* 0x0000000d02007986 */ /* 0x000fe2000c101904 */
[----:B------:R-:W-:Y:S05]  /*02d0*/  EXIT ;  /* 0x000000000000794d */ /* 0x000fea0003800000 */
.L_x_2:
        /* <DEDUP_REMOVED lines=10> */
.L_x_9:


//--------------------- .text._Z11divergenceLPfS_ii --------------------------
	.section	.text._Z11divergenceLPfS_ii,"ax",@progbits
	.align	128
        .global         _Z11divergenceLPfS_ii
        .type           _Z11divergenceLPfS_ii,@function
        .size           _Z11divergenceLPfS_ii,(.L_x_10 - _Z11divergenceLPfS_ii)
        .other          _Z11divergenceLPfS_ii,@"STO_CUDA_ENTRY STV_DEFAULT"
_Z11divergenceLPfS_ii:
.text._Z11divergenceLPfS_ii:
        /* <DEDUP_REMOVED lines=10> */
[----:B-1----:R-:W-:-:S05]  /*00a0*/  IMAD R0, R0, UR4, R5 ;  /* 0x0000000400007c24 */ /* 0x002fca000f8e0205 */
[----:B------:R-:W-:-:S13]  /*00b0*/  ISETP.GE.OR P0, PT, R0, UR8, P0 ;  /* 0x0000000800007c0c */ /* 0x000fda0008706670 */
[----:B------:R-:W-:Y:S05]  /*00c0*/  @P0 EXIT ;  /* 0x000000000000094d */ /* 0x000fea0003800000 */
[----:B------:R-:W0:Y:S01]  /*00d0*/  LDC.64 R4, c[0x0][0x380] ;  /* 0x0000e000ff047b82 */ /* 0x000e220000000a00 */
[----:B------:R-:W-:Y:S01]  /*00e0*/  UIADD3 UR4, UPT, UPT, UR8, -0x1, URZ ;  /* 0xffffffff08047890 */ /* 0x000fe2000fffe0ff */
[C---:B------:R-:W-:Y:S01]  /*00f0*/  ISETP.NE.AND P3, PT, R3.reuse, RZ, PT ;  /* 0x000000ff0300720c */ /* 0x040fe20003f65270 */
[----:B------:R-:W1:Y:S01]  /*0100*/  LDCU.64 UR6, c[0x0][0x358] ;  /* 0x00006b00ff0677ac */ /* 0x000e620008000a00 */
[----:B------:R-:W-:Y:S01]  /*0110*/  IMAD R9, R3, UR8, R0 ;  /* 0x0000000803097c24 */ /* 0x000fe2000f8e0200 */
[C---:B------:R-:W-:Y:S02]  /*0120*/  ISETP.GE.AND P1, PT, R0.reuse, 0x1, PT ;  /* 0x000000010000780c */ /* 0x040fe40003f26270 */
[----:B------:R-:W-:Y:S01]  /*0130*/  ISETP.GE.AND P0, PT, R0, UR4, PT ;  /* 0x0000000400007c0c */ /* 0x000fe2000bf06270 */
[----:B------:R-:W-:Y:S01]  /*0140*/  UIADD3 UR4, UPT, UPT, UR9, -0x1, URZ ;  /* 0xffffffff09047890 */ /* 0x000fe2000fffe0ff */
[----:B------:R-:W-:-:S05]  /*0150*/  SHF.L.U32 R7, R9, 0x1, RZ ;  /* 0x0000000109077819 */ /* 0x000fca00000006ff */
[----:B------:R-:W-:Y:S02]  /*0160*/  ISETP.GE.U32.AND P2, PT, R3, UR4, PT ;  /* 0x0000000403007c0c */ /* 0x000fe4000bf46070 */
[----:B------:R-:W-:Y:S01]  /*0170*/  @P3 IADD3 R0, PT, PT, R9, -UR8, RZ ;  /* 0x8000000809003c10 */ /* 0x000fe2000fffe0ff */
[----:B0-----:R-:W-:-:S03]  /*0180*/  IMAD.WIDE R2, R7, 0x4, R4 ;  /* 0x0000000407027825 */ /* 0x001fc600078e0204 */
[----:B------:R-:W-:Y:S02]  /*0190*/  @P3 SHF.L.U32 R7, R0, 0x1, RZ ;  /* 0x0000000100073819 */ /* 0x000fe400000006ff */
[----:B-1----:R-:W2:Y:S03]  /*01a0*/  @!P0 LDG.E R10, desc[UR6][R2.64] ;  /* 0x00000006020a8981 */ /* 0x002ea6000c1e1900 */
[----:B------:R-:W-:Y:S02]  /*01b0*/  @P3 IMAD.WIDE R4, R7, 0x4, R4 ;  /* 0x0000000407043825 */ /* 0x000fe400078e0204 */
[----:B------:R-:W0:Y:S01]  /*01c0*/  LDC.64 R6, c[0x0][0x388] ;  /* 0x0000e200ff067b82 */ /* 0x000e220000000a00 */
[----:B------:R-:W3:Y:S04]  /*01d0*/  @P1 LDG.E R0, desc[UR6][R2.64+-0x8] ;  /* 0xfffff80602001981 */ /* 0x000ee8000c1e1900 */
[----:B------:R-:W4:Y:S04]  /*01e0*/  @!P2 LDG.E R8, desc[UR6][R2.64+0x4] ;  /* 0x000004060208a981 */ /* 0x000f28000c1e1900 */
[----:B------:R-:W5:Y:S01]  /*01f0*/  @P3 LDG.E R4, desc[UR6][R4.64+0x4] ;  /* 0x0000040604043981 */ /* 0x000f62000c1e1900 */
[----:B------:R-:W-:-:S02]  /*0200*/  HFMA2 R11, -RZ, RZ, 0, 0 ;  /* 0x00000000ff0b7431 */ /* 0x000fc400000001ff */
[----:B0-----:R-:W-:-:S04]  /*0210*/  IMAD.WIDE R6, R9, 0x4, R6 ;  /* 0x0000000409067825 */ /* 0x001fc800078e0206 */
[----:B--2---:R-:W-:-:S04]  /*0220*/  @!P0 FADD R11, RZ, R10 ;  /* 0x0000000aff0b8221 */ /* 0x004fc80000000000 */
[----:B---3--:R-:W-:-:S04]  /*0230*/  @P1 FADD R11, R11, -R0 ;  /* 0x800000000b0b1221 */ /* 0x008fc80000000000 */
[----:B----4-:R-:W-:-:S04]  /*0240*/  @!P2 FADD R11, R11, R8 ;  /* 0x000000080b0ba221 */ /* 0x010fc80000000000 */
[----:B-----5:R-:W-:-:S05]  /*0250*/  @P3 FADD R11, R11, -R4 ;  /* 0x800000040b0b3221 */ /* 0x020fca0000000000 */
[----:B------:R-:W-:Y:S01]  /*0260*/  STG.E desc[UR6][R6.64], R11 ;  /* 0x0000000b06007986 */ /* 0x000fe2000c101906 */
[----:B------:R-:W-:Y:S05]  /*0270*/  EXIT ;  /* 0x000000000000794d */ /* 0x000fea0003800000 */
.L_x_3:
        /* <DEDUP_REMOVED lines=16> */
.L_x_10:


//--------------------- .text._Z9gradientLPfS_ii  --------------------------
	.section	.text._Z9gradientLPfS_ii,"ax",@progbits
	.align	128
        .global         _Z9gradientLPfS_ii
        .type           _Z9gradientLPfS_ii,@function
        .size           _Z9gradientLPfS_ii,(.L_x_11 - _Z9gradientLPfS_ii)
        .other          _Z9gradientLPfS_ii,@"STO_CUDA_ENTRY STV_DEFAULT"
_Z9gradientLPfS_ii:
.text._Z9gradientLPfS_ii:
        /* <DEDUP_REMOVED lines=14> */
[----:B------:R-:W1:Y:S01]  /*00e0*/  LDCU.64 UR4, c[0x0][0x358] ;  /* 0x00006b00ff0477ac */ /* 0x000e620008000a00 */
[----:B------:R-:W-:Y:S01]  /*00f0*/  IMAD R11, R0, R2, R9 ;  /* 0x00000002000b7224 */ /* 0x000fe200078e0209 */
[----:B------:R-:W-:Y:S01]  /*0100*/  IADD3 R13, PT, PT, R3, -0x1, RZ ;  /* 0xffffffff030d7810 */ /* 0x000fe20007ffe0ff */
[----:B------:R-:W-:Y:S01]  /*0110*/  BSSY.RECONVERGENT B0, `(.L_x_4) ;  /* 0x000000f000007945 */ /* 0x000fe20003800200 */
[----:B------:R-:W-:Y:S02]  /*0120*/  IADD3 R8, PT, PT, R2, -0x1, RZ ;  /* 0xffffffff02087810 */ /* 0x000fe40007ffe0ff */
[----:B------:R-:W-:Y:S01]  /*0130*/  SHF.L.U32 R3, R11, 0x1, RZ ;  /* 0x000000010b037819 */ /* 0x000fe200000006ff */
[----:B------:R-:W2:Y:S01]  /*0140*/  LDC.64 R6, c[0x0][0x380] ;  /* 0x0000e000ff067b82 */ /* 0x000ea20000000a00 */
[----:B------:R-:W-:Y:S02]  /*0150*/  ISETP.GE.AND P0, PT, R9, R8, PT ;  /* 0x000000080900720c */ /* 0x000fe40003f06270 */
[----:B------:R-:W-:Y:S01]  /*0160*/  ISETP.GE.U32.AND P1, PT, R0, R13, PT ;  /* 0x0000000d0000720c */ /* 0x000fe20003f26070 */
[----:B0-----:R-:W-:-:S05]  /*0170*/  IMAD.WIDE R4, R3, 0x4, R4 ;  /* 0x0000000403047825 */ /* 0x001fca00078e0204 */
[----:B-1----:R0:W-:Y:S01]  /*0180*/  STG.E desc[UR4][R4.64], RZ ;  /* 0x000000ff04007986 */ /* 0x0021e2000c101904 */
[----:B--2---:R-:W-:-:S03]  /*0190*/  IMAD.WIDE R6, R11, 0x4, R6 ;  /* 0x000000040b067825 */ /* 0x004fc600078e0206 */
[----:B------:R0:W-:Y:S01]  /*01a0*/  STG.E desc[UR4][R4.64+0x4], RZ ;  /* 0x000004ff04007986 */ /* 0x0001e2000c101904 */
[----:B------:R-:W-:Y:S05]  /*01b0*/  @P0 BRA `(.L_x_5) ;  /* 0x0000000000100947 */ /* 0x000fea0003800000 */
[----:B------:R-:W2:Y:S04]  /*01c0*/  LDG.E R0, desc[UR4][R6.64+0x4] ;  /* 0x0000040406007981 */ /* 0x000ea8000c1e1900 */
[----:B------:R-:W2:Y:S02]  /*01d0*/  LDG.E R3, desc[UR4][R6.64] ;  /* 0x0000000406037981 */ /* 0x000ea4000c1e1900 */
[----:B--2---:R-:W-:-:S05]  /*01e0*/  FADD R3, R0, -R3 ;  /* 0x8000000300037221 */ /* 0x004fca0000000000 */
[----:B------:R1:W-:Y:S02]  /*01f0*/  STG.E desc[UR4][R4.64], R3 ;  /* 0x0000000304007986 */ /* 0x0003e4000c101904 */
.L_x_5:
[----:B------:R-:W-:Y:S05]  /*0200*/  BSYNC.RECONVERGENT B0 ;  /* 0x0000000000007941 */ /* 0x000fea0003800200 */
.L_x_4:
[----:B------:R-:W-:Y:S05]  /*0210*/  @P1 EXIT ;  /* 0x000000000000194d */ /* 0x000fea0003800000 */
[----:B-1----:R-:W-:Y:S02]  /*0220*/  IMAD.WIDE R2, R2, 0x4, R6 ;  /* 0x0000000402027825 */ /* 0x002fe400078e0206 */
[----:B------:R-:W2:Y:S04]  /*0230*/  LDG.E R7, desc[UR4][R6.64] ;  /* 0x0000000406077981 */ /* 0x000ea8000c1e1900 */
[----:B------:R-:W2:Y:S02]  /*0240*/  LDG.E R2, desc[UR4][R2.64] ;  /* 0x0000000402027981 */ /* 0x000ea4000c1e1900 */
[----:B--2---:R-:W-:-:S05]  /*0250*/  FADD R9, R2, -R7 ;  /* 0x8000000702097221 */ /* 0x004fca0000000000 */
[----:B------:R-:W-:Y:S01]  /*0260*/  STG.E desc[UR4][R4.64+0x4], R9 ;  /* 0x0000040904007986 */ /* 0x000fe2000c101904 */
[----:B------:R-:W-:Y:S05]  /*0270*/  EXIT ;  /* 0x000000000000794d */ /* 0x000fea0003800000 */
.L_x_6:
        /* <DEDUP_REMOVED lines=16> */
.L_x_11:


//--------------------- .nv.shared.reserved.0     --------------------------
	.section	.nv.shared.reserved.0,"aw",@nobits
	.weak		__nv_reservedSMEM_offset_0_alias
	.size		__nv_reservedSMEM_offset_0_alias, 0, 64
	.other		__nv_reservedSMEM_offset_0_alias,@"STO_CUDA_RESERVED_SHARED STV_DEFAULT"
__nv_reservedSMEM_offset_0_alias:
	.zero		0
	.zero		64


//--------------------- .nv.constant0._Z12square_arrayPfi --------------------------
	.section	.nv.constant0._Z12square_arrayPfi,"a",@progbits
	.sectionflags	@""
	.align	4
.nv.constant0._Z12square_arrayPfi:
	.zero		908


//--------------------- .nv.constant0._Z3addPfS_ii --------------------------
	.section	.nv.constant0._Z3addPfS_ii,"a",@progbits
	.sectionflags	@""
	.align	4
.nv.constant0._Z3addPfS_ii:
	.zero		920


//--------------------- .nv.constant0._Z3lapPfS_ii --------------------------
	.section	.nv.constant0._Z3lapPfS_ii,"a",@progbits
	.sectionflags	@""
	.align	4
.nv.constant0._Z3lapPfS_ii:
	.zero		920


//--------------------- .nv.constant0._Z11divergenceLPfS_ii --------------------------
	.section	.nv.constant0._Z11divergenceLPfS_ii,"a",@progbits
	.sectionflags	@""
	.align	4
.nv.constant0._Z11divergenceLPfS_ii:
	.zero		920


//--------------------- .nv.constant0._Z9gradientLPfS_ii --------------------------
	.section	.nv.constant0._Z9gradientLPfS_ii,"a",@progbits
	.sectionflags	@""
	.align	4
.nv.constant0._Z9gradientLPfS_ii:
	.zero		920


//--------------------- SYMBOLS --------------------------

	.type		.nv.reservedSmem.offset0,@object
	.size		.nv.reservedSmem.offset0,0x4
